	.headerflags	@"EF_CUDA_TEXMODE_UNIFIED EF_CUDA_64BIT_ADDRESS EF_CUDA_ACCELERATORS EF_CUDA_SM90 EF_CUDA_VIRTUAL_SM(EF_CUDA_SM90)"
	.elftype	@"ET_EXEC"


//--------------------- .nv.info                  --------------------------
	.section	.nv.info,"",@"SHT_CUDA_INFO"
	.align	4


	//----- nvinfo : EIATTR_REGCOUNT
	.align		4
        /*0000*/ 	.byte	0x04, 0x2f
        /*0002*/ 	.short	(.L_1 - .L_0)
	.align		4
.L_0:
        /*0004*/ 	.word	index@(triton_poi_fused__to_copy_add_diag_embed_tril_triu_2)
        /*0008*/ 	.word	0x00000010


	//----- nvinfo : EIATTR_MIN_STACK_SIZE
	.align		4
.L_1:
        /*000c*/ 	.byte	0x04, 0x12
        /*000e*/ 	.short	(.L_3 - .L_2)
	.align		4
.L_2:
        /*0010*/ 	.word	index@(triton_poi_fused__to_copy_add_diag_embed_tril_triu_2)
        /*0014*/ 	.word	0x00000000


	//----- nvinfo : EIATTR_FRAME_SIZE
	.align		4
.L_3:
        /*0018*/ 	.byte	0x04, 0x11
        /*001a*/ 	.short	(.L_5 - .L_4)
	.align		4
.L_4:
        /*001c*/ 	.word	index@(triton_poi_fused__to_copy_add_diag_embed_tril_triu_2)
        /*0020*/ 	.word	0x00000000


	//----- nvinfo : EIATTR_MIN_STACK_SIZE
	.align		4
.L_5:
        /*0024*/ 	.byte	0x04, 0x12
        /*0026*/ 	.short	(.L_7 - .L_6)
	.align		4
.L_6:
        /*0028*/ 	.word	index@(triton_poi_fused__to_copy_add_diag_embed_tril_triu_2)
        /*002c*/ 	.word	0x00000000
.L_7:


//--------------------- .nv.info.triton_poi_fused__to_copy_add_diag_embed_tril_triu_2 --------------------------
	.section	.nv.info.triton_poi_fused__to_copy_add_diag_embed_tril_triu_2,"",@"SHT_CUDA_INFO"
	.sectionflags	@""
	.align	4


	//----- nvinfo : EIATTR_CUDA_API_VERSION
	.align		4
        /*0000*/ 	.byte	0x04, 0x37
        /*0002*/ 	.short	(.L_9 - .L_8)
.L_8:
        /*0004*/ 	.word	0x0000007c


	//----- nvinfo : EIATTR_KPARAM_INFO
	.align		4
.L_9:
        /*0008*/ 	.byte	0x04, 0x17
        /*000a*/ 	.short	(.L_11 - .L_10)
.L_10:
        /*000c*/ 	.word	0x00000000
        /*0010*/ 	.short	0x0004
        /*0012*/ 	.short	0x0020
        /*0014*/ 	.byte	0x00, 0xf0, 0x11, 0x00


	//----- nvinfo : EIATTR_KPARAM_INFO
	.align		4
.L_11:
        /*0018*/ 	.byte	0x04, 0x17
        /*001a*/ 	.short	(.L_13 - .L_12)
.L_12:
        /*001c*/ 	.word	0x00000000
        /*0020*/ 	.short	0x0003
        /*0022*/ 	.short	0x0018
        /*0024*/ 	.byte	0x00, 0xf4, 0x21, 0x00


	//----- nvinfo : EIATTR_KPARAM_INFO
	.align		4
.L_13:
        /*0028*/ 	.byte	0x04, 0x17
        /*002a*/ 	.short	(.L_15 - .L_14)
.L_14:
        /*002c*/ 	.word	0x00000000
        /*0030*/ 	.short	0x0002
        /*0032*/ 	.short	0x0010
        /*0034*/ 	.byte	0x00, 0xf4, 0x21, 0x00


	//----- nvinfo : EIATTR_KPARAM_INFO
	.align		4
.L_15:
        /*0038*/ 	.byte	0x04, 0x17
        /*003a*/ 	.short	(.L_17 - .L_16)
.L_16:
        /*003c*/ 	.word	0x00000000
        /*0040*/ 	.short	0x0001
        /*0042*/ 	.short	0x0008
        /*0044*/ 	.byte	0x00, 0xf4, 0x21, 0x00


	//----- nvinfo : EIATTR_KPARAM_INFO
	.align		4
.L_17:
        /*0048*/ 	.byte	0x04, 0x17
        /*004a*/ 	.short	(.L_19 - .L_18)
.L_18:
        /*004c*/ 	.word	0x00000000
        /*0050*/ 	.short	0x0000
        /*0052*/ 	.short	0x0000
        /*0054*/ 	.byte	0x00, 0xf4, 0x21, 0x00


	//----- nvinfo : EIATTR_SPARSE_MMA_MASK
	.align		4
.L_19:
        /*0058*/ 	.byte	0x03, 0x50
        /*005a*/ 	.short	0x0000


	//----- nvinfo : EIATTR_MAXREG_COUNT
	.align		4
        /*005c*/ 	.byte	0x03, 0x1b
        /*005e*/ 	.short	0x00ff


	//----- nvinfo : EIATTR_EXIT_INSTR_OFFSETS
	.align		4
        /*0060*/ 	.byte	0x04, 0x1c
        /*0062*/ 	.short	(.L_21 - .L_20)


	//   ....[0]....
.L_20:
        /*0064*/ 	.word	0x00000260


	//   ....[1]....
        /*0068*/ 	.word	0x000002a0


	//----- nvinfo : EIATTR_REQNTID
	.align		4
.L_21:
        /*006c*/ 	.byte	0x04, 0x10
        /*006e*/ 	.short	(.L_23 - .L_22)
.L_22:
        /*0070*/ 	.word	0x00000020
        /*0074*/ 	.word	0x00000001
        /*0078*/ 	.word	0x00000001


	//----- nvinfo : EIATTR_CBANK_PARAM_SIZE
	.align		4
.L_23:
        /*007c*/ 	.byte	0x03, 0x19
        /*007e*/ 	.short	0x0024


	//----- nvinfo : EIATTR_PARAM_CBANK
	.align		4
        /*0080*/ 	.byte	0x04, 0x0a
        /*0082*/ 	.short	(.L_25 - .L_24)
	.align		4
.L_24:
        /*0084*/ 	.word	index@(.nv.constant0.triton_poi_fused__to_copy_add_diag_embed_tril_triu_2)
        /*0088*/ 	.short	0x0210
        /*008a*/ 	.short	0x0024


	//----- nvinfo : EIATTR_SW_WAR
	.align		4
.L_25:
        /*008c*/ 	.byte	0x04, 0x36
        /*008e*/ 	.short	(.L_27 - .L_26)
.L_26:
        /*0090*/ 	.word	0x00000008
.L_27:


//--------------------- .nv.callgraph             --------------------------
	.section	.nv.callgraph,"",@"SHT_CUDA_CALLGRAPH"
	.align	4
	.sectionentsize	8
	.align		4
        /*0000*/ 	.word	0x00000000
	.align		4
        /*0004*/ 	.word	0xffffffff
	.align		4
        /*0008*/ 	.word	0x00000000
	.align		4
        /*000c*/ 	.word	0xfffffffe
	.align		4
        /*0010*/ 	.word	0x00000000
	.align		4
        /*0014*/ 	.word	0xfffffffd
	.align		4
        /*0018*/ 	.word	0x00000000
	.align		4
        /*001c*/ 	.word	0xfffffffc


//--------------------- .text.triton_poi_fused__to_copy_add_diag_embed_tril_triu_2 --------------------------
	.section	.text.triton_poi_fused__to_copy_add_diag_embed_tril_triu_2,"ax",@progbits
	.align	128
        .global         triton_poi_fused__to_copy_add_diag_embed_tril_triu_2
        .type           triton_poi_fused__to_copy_add_diag_embed_tril_triu_2,@function
        .size           triton_poi_fused__to_copy_add_diag_embed_tril_triu_2,(.L_x_1 - triton_poi_fused__to_copy_add_diag_embed_tril_triu_2)
        .other          triton_poi_fused__to_copy_add_diag_embed_tril_triu_2,@"STO_CUDA_ENTRY STV_DEFAULT"
triton_poi_fused__to_copy_add_diag_embed_tril_triu_2:
.text.triton_poi_fused__to_copy_add_diag_embed_tril_triu_2:
[----:B------:R-:W0:Y:S02]  /*0000*/  LDC R1, c[0x0][0x28] ;  /* 0x00000a00ff017b82 */ /* 0x000e240000000800 */
[----:B------:R-:W1:Y:S01]  /*0010*/  S2R R13, SR_TID.X ;  /* 0x00000000000d7919 */ /* 0x000e620000002100 */
[----:B------:R-:W2:Y:S01]  /*0020*/  LDC.64 R6, c[0x0][0x220] ;  /* 0x00008800ff067b82 */ /* 0x000ea20000000a00 */
[----:B------:R-:W-:Y:S01]  /*0030*/  HFMA2.MMA R12, -RZ, RZ, 0, 0 ;  /* 0x00000000ff0c7435 */ /* 0x000fe200000001ff */
[----:B------:R-:W-:Y:S01]  /*0040*/  ULDC.64 UR4, c[0x0][0x208] ;  /* 0x0000820000047ab9 */ /* 0x000fe20000000a00 */
[----:B------:R-:W3:Y:S05]  /*0050*/  S2R R9, SR_CTAID.X ;  /* 0x0000000000097919 */ /* 0x000eea0000002500 */
[----:B------:R-:W4:Y:S01]  /*0060*/  LDC.64 R4, c[0x0][0x218] ;  /* 0x00008600ff047b82 */ /* 0x000f220000000a00 */
[----:B-1----:R-:W-:-:S05]  /*0070*/  LOP3.LUT R0, R13, 0xf, RZ, 0xc0, !PT ;  /* 0x0000000f0d007812 */ /* 0x002fca00078ec0ff */
[----:B---3--:R-:W-:-:S05]  /*0080*/  IMAD R9, R9, 0x10, R0 ;  /* 0x0000001009097824 */ /* 0x008fca00078e0200 */
[----:B------:R-:W-:Y:S02]  /*0090*/  SHF.R.S32.HI R0, RZ, 0x1f, R9 ;  /* 0x0000001fff007819 */ /* 0x000fe40000011409 */
[----:B------:R-:W-:Y:S02]  /*00a0*/  ISETP.GE.AND P0, PT, R9, 0x10, PT ;  /* 0x000000100900780c */ /* 0x000fe40003f06270 */
[----:B------:R-:W-:-:S04]  /*00b0*/  LEA.HI R0, R0, R9, RZ, 0x2 ;  /* 0x0000000900007211 */ /* 0x000fc800078f10ff */
[----:B------:R-:W-:-:S05]  /*00c0*/  LOP3.LUT R2, R0, 0xfffffffc, RZ, 0xc0, !PT ;  /* 0xfffffffc00027812 */ /* 0x000fca00078ec0ff */
[----:B------:R-:W-:Y:S02]  /*00d0*/  IMAD.IADD R11, R9, 0x1, -R2 ;  /* 0x00000001090b7824 */ /* 0x000fe400078e0a02 */
[----:B------:R-:W1:Y:S02]  /*00e0*/  LDC.64 R2, c[0x0][0x210] ;  /* 0x00008400ff027b82 */ /* 0x000e640000000a00 */
[----:B--2---:R-:W-:-:S05]  /*00f0*/  IMAD.WIDE R6, R11, 0x4, R6 ;  /* 0x000000040b067825 */ /* 0x004fca00078e0206 */
[----:B------:R-:W2:Y:S01]  /*0100*/  @!P0 LDG.E.EL R12, desc[UR4][R6.64] ;  /* 0x00000004060c8981 */ /* 0x000ea2000c2e1900 */
[----:B------:R-:W-:Y:S02]  /*0110*/  IMAD.MOV.U32 R10, RZ, RZ, RZ ;  /* 0x000000ffff0a7224 */ /* 0x000fe400078e00ff */
[----:B----4-:R-:W-:Y:S01]  /*0120*/  IMAD.WIDE R4, R11, 0x4, R4 ;  /* 0x000000040b047825 */ /* 0x010fe200078e0204 */
[----:B------:R-:W-:-:S04]  /*0130*/  MOV R8, RZ ;  /* 0x000000ff00087202 */ /* 0x000fc80000000f00 */
[----:B------:R-:W3:Y:S01]  /*0140*/  @!P0 LDG.E.EL R10, desc[UR4][R4.64] ;  /* 0x00000004040a8981 */ /* 0x000ee2000c2e1900 */
[----:B-1----:R-:W-:-:S05]  /*0150*/  IMAD.WIDE R2, R9, 0x4, R2 ;  /* 0x0000000409027825 */ /* 0x002fca00078e0202 */
[----:B------:R1:W4:Y:S01]  /*0160*/  @!P0 LDG.E R8, desc[UR4][R2.64] ;  /* 0x0000000402088981 */ /* 0x000322000c1e1900 */
[----:B------:R-:W-:-:S04]  /*0170*/  SHF.R.S32.HI R0, RZ, 0x2, R0 ;  /* 0x00000002ff007819 */ /* 0x000fc80000011400 */
[CC--:B------:R-:W-:Y:S02]  /*0180*/  ISETP.GT.AND P1, PT, R11.reuse, R0.reuse, PT ;  /* 0x000000000b00720c */ /* 0x0c0fe40003f24270 */
[----:B------:R-:W-:Y:S01]  /*0190*/  ISETP.NE.AND P2, PT, R11, R0, PT ;  /* 0x000000000b00720c */ /* 0x000fe20003f45270 */
[----:B-1----:R-:W1:Y:S01]  /*01a0*/  LDC.64 R2, c[0x0][0x228] ;  /* 0x00008a00ff027b82 */ /* 0x002e620000000a00 */
[----:B--2---:R-:W-:-:S05]  /*01b0*/  FMUL R12, R12, 1.4426950216293334961 ;  /* 0x3fb8aa3b0c0c7820 */ /* 0x004fca0000400000 */
[----:B------:R-:W-:-:S13]  /*01c0*/  FSETP.GEU.AND P0, PT, R12, -126, PT ;  /* 0xc2fc00000c00780b */ /* 0x000fda0003f0e000 */
[----:B------:R-:W-:-:S04]  /*01d0*/  @!P0 FMUL R12, R12, 0.5 ;  /* 0x3f0000000c0c8820 */ /* 0x000fc80000400000 */
[----:B------:R-:W2:Y:S01]  /*01e0*/  MUFU.EX2 R7, R12 ;  /* 0x0000000c00077308 */ /* 0x000ea20000000800 */
[----:B----4-:R-:W-:Y:S01]  /*01f0*/  FSEL R8, R8, RZ, P1 ;  /* 0x000000ff08087208 */ /* 0x010fe20000800000 */
[----:B--2---:R-:W-:Y:S01]  /*0200*/  @!P0 FMUL R7, R7, R7 ;  /* 0x0000000707078220 */ /* 0x004fe20000400000 */
[----:B------:R-:W-:-:S03]  /*0210*/  LOP3.LUT P0, RZ, R13, 0x10, RZ, 0xc0, !PT ;  /* 0x000000100dff7812 */ /* 0x000fc6000780c0ff */
[----:B---3--:R-:W-:Y:S01]  /*0220*/  FMUL R10, R7, R10 ;  /* 0x0000000a070a7220 */ /* 0x008fe20000400000 */
[----:B------:R-:W-:-:S04]  /*0230*/  ISETP.LT.AND P0, PT, R9, 0x10, !P0 ;  /* 0x000000100900780c */ /* 0x000fc80004701270 */
[----:B------:R-:W-:-:S05]  /*0240*/  FSEL R5, R10, RZ, !P2 ;  /* 0x000000ff0a057208 */ /* 0x000fca0005000000 */
[----:B------:R-:W-:-:S04]  /*0250*/  FADD R5, R8, R5 ;  /* 0x0000000508057221 */ /* 0x000fc80000000000 */
[----:B-1----:R-:W-:Y:S05]  /*0260*/  @!P0 EXIT ;  /* 0x000000000000894d */ /* 0x002fea0003800000 */
[----:B------:R-:W0:Y:S01]  /*0270*/  F2F.F64.F32 R4, R5 ;  /* 0x0000000500047310 */ /* 0x000e220000201800 */
[----:B------:R-:W-:-:S05]  /*0280*/  IMAD.WIDE R2, R9, 0x8, R2 ;  /* 0x0000000809027825 */ /* 0x000fca00078e0202 */
[----:B0-----:R-:W-:Y:S01]  /*0290*/  STG.E.64 desc[UR4][R2.64], R4 ;  /* 0x0000000402007986 */ /* 0x001fe2000c101b04 */
[----:B------:R-:W-:Y:S05]  /*02a0*/  EXIT ;  /* 0x000000000000794d */ /* 0x000fea0003800000 */
.L_x_0:
[----:B------:R-:W-:-:S00]  /*02b0*/  BRA `(.L_x_0) ;  /* 0xfffffffc00fc7947 */ /* 0x000fc0000383ffff */
[----:B------:R-:W-:-:S00]  /*02c0*/  NOP ;  /* 0x0000000000007918 */ /* 0x000fc00000000000 */
        /* <DEDUP_REMOVED lines=11> */
.L_x_1:


//--------------------- .nv.constant0.triton_poi_fused__to_copy_add_diag_embed_tril_triu_2 --------------------------
	.section	.nv.constant0.triton_poi_fused__to_copy_add_diag_embed_tril_triu_2,"a",@progbits
	.sectionflags	@""
	.align	4
.nv.constant0.triton_poi_fused__to_copy_add_diag_embed_tril_triu_2:
	.zero		564
